	.headerflags	@"EF_CUDA_TEXMODE_UNIFIED EF_CUDA_64BIT_ADDRESS EF_CUDA_ACCELERATORS EF_CUDA_SM90 EF_CUDA_VIRTUAL_SM(EF_CUDA_SM90)"
	.elftype	@"ET_EXEC"


//--------------------- .nv.info                  --------------------------
	.section	.nv.info,"",@"SHT_CUDA_INFO"
	.align	4


	//----- nvinfo : EIATTR_REGCOUNT
	.align		4
        /*0000*/ 	.byte	0x04, 0x2f
        /*0002*/ 	.short	(.L_1 - .L_0)
	.align		4
.L_0:
        /*0004*/ 	.word	index@(triton_poi_fused_cat_72)
        /*0008*/ 	.word	0x00000012


	//----- nvinfo : EIATTR_MIN_STACK_SIZE
	.align		4
.L_1:
        /*000c*/ 	.byte	0x04, 0x12
        /*000e*/ 	.short	(.L_3 - .L_2)
	.align		4
.L_2:
        /*0010*/ 	.word	index@(triton_poi_fused_cat_72)
        /*0014*/ 	.word	0x00000000


	//----- nvinfo : EIATTR_FRAME_SIZE
	.align		4
.L_3:
        /*0018*/ 	.byte	0x04, 0x11
        /*001a*/ 	.short	(.L_5 - .L_4)
	.align		4
.L_4:
        /*001c*/ 	.word	index@(triton_poi_fused_cat_72)
        /*0020*/ 	.word	0x00000000


	//----- nvinfo : EIATTR_MIN_STACK_SIZE
	.align		4
.L_5:
        /*0024*/ 	.byte	0x04, 0x12
        /*0026*/ 	.short	(.L_7 - .L_6)
	.align		4
.L_6:
        /*0028*/ 	.word	index@(triton_poi_fused_cat_72)
        /*002c*/ 	.word	0x00000000
.L_7:


//--------------------- .nv.info.triton_poi_fused_cat_72 --------------------------
	.section	.nv.info.triton_poi_fused_cat_72,"",@"SHT_CUDA_INFO"
	.sectionflags	@""
	.align	4


	//----- nvinfo : EIATTR_CUDA_API_VERSION
	.align		4
        /*0000*/ 	.byte	0x04, 0x37
        /*0002*/ 	.short	(.L_9 - .L_8)
.L_8:
        /*0004*/ 	.word	0x0000007c


	//----- nvinfo : EIATTR_KPARAM_INFO
	.align		4
.L_9:
        /*0008*/ 	.byte	0x04, 0x17
        /*000a*/ 	.short	(.L_11 - .L_10)
.L_10:
        /*000c*/ 	.word	0x00000000
        /*0010*/ 	.short	0x0004
        /*0012*/ 	.short	0x0020
        /*0014*/ 	.byte	0x00, 0xf0, 0x11, 0x00


	//----- nvinfo : EIATTR_KPARAM_INFO
	.align		4
.L_11:
        /*0018*/ 	.byte	0x04, 0x17
        /*001a*/ 	.short	(.L_13 - .L_12)
.L_12:
        /*001c*/ 	.word	0x00000000
        /*0020*/ 	.short	0x0003
        /*0022*/ 	.short	0x0018
        /*0024*/ 	.byte	0x00, 0xf4, 0x21, 0x00


	//----- nvinfo : EIATTR_KPARAM_INFO
	.align		4
.L_13:
        /*0028*/ 	.byte	0x04, 0x17
        /*002a*/ 	.short	(.L_15 - .L_14)
.L_14:
        /*002c*/ 	.word	0x00000000
        /*0030*/ 	.short	0x0002
        /*0032*/ 	.short	0x0010
        /*0034*/ 	.byte	0x00, 0xf4, 0x21, 0x00


	//----- nvinfo : EIATTR_KPARAM_INFO
	.align		4
.L_15:
        /*0038*/ 	.byte	0x04, 0x17
        /*003a*/ 	.short	(.L_17 - .L_16)
.L_16:
        /*003c*/ 	.word	0x00000000
        /*0040*/ 	.short	0x0001
        /*0042*/ 	.short	0x0008
        /*0044*/ 	.byte	0x00, 0xf4, 0x21, 0x00


	//----- nvinfo : EIATTR_KPARAM_INFO
	.align		4
.L_17:
        /*0048*/ 	.byte	0x04, 0x17
        /*004a*/ 	.short	(.L_19 - .L_18)
.L_18:
        /*004c*/ 	.word	0x00000000
        /*0050*/ 	.short	0x0000
        /*0052*/ 	.short	0x0000
        /*0054*/ 	.byte	0x00, 0xf4, 0x21, 0x00


	//----- nvinfo : EIATTR_SPARSE_MMA_MASK
	.align		4
.L_19:
        /*0058*/ 	.byte	0x03, 0x50
        /*005a*/ 	.short	0x0000


	//----- nvinfo : EIATTR_MAXREG_COUNT
	.align		4
        /*005c*/ 	.byte	0x03, 0x1b
        /*005e*/ 	.short	0x00ff


	//----- nvinfo : EIATTR_EXIT_INSTR_OFFSETS
	.align		4
        /*0060*/ 	.byte	0x04, 0x1c
        /*0062*/ 	.short	(.L_21 - .L_20)


	//   ....[0]....
.L_20:
        /*0064*/ 	.word	0x000001c0


	//   ....[1]....
        /*0068*/ 	.word	0x000001e0


	//----- nvinfo : EIATTR_REQNTID
	.align		4
.L_21:
        /*006c*/ 	.byte	0x04, 0x10
        /*006e*/ 	.short	(.L_23 - .L_22)
.L_22:
        /*0070*/ 	.word	0x00000080
        /*0074*/ 	.word	0x00000001
        /*0078*/ 	.word	0x00000001


	//----- nvinfo : EIATTR_CBANK_PARAM_SIZE
	.align		4
.L_23:
        /*007c*/ 	.byte	0x03, 0x19
        /*007e*/ 	.short	0x0024


	//----- nvinfo : EIATTR_PARAM_CBANK
	.align		4
        /*0080*/ 	.byte	0x04, 0x0a
        /*0082*/ 	.short	(.L_25 - .L_24)
	.align		4
.L_24:
        /*0084*/ 	.word	index@(.nv.constant0.triton_poi_fused_cat_72)
        /*0088*/ 	.short	0x0210
        /*008a*/ 	.short	0x0024


	//----- nvinfo : EIATTR_SW_WAR
	.align		4
.L_25:
        /*008c*/ 	.byte	0x04, 0x36
        /*008e*/ 	.short	(.L_27 - .L_26)
.L_26:
        /*0090*/ 	.word	0x00000008
.L_27:


//--------------------- .nv.callgraph             --------------------------
	.section	.nv.callgraph,"",@"SHT_CUDA_CALLGRAPH"
	.align	4
	.sectionentsize	8
	.align		4
        /*0000*/ 	.word	0x00000000
	.align		4
        /*0004*/ 	.word	0xffffffff
	.align		4
        /*0008*/ 	.word	0x00000000
	.align		4
        /*000c*/ 	.word	0xfffffffe
	.align		4
        /*0010*/ 	.word	0x00000000
	.align		4
        /*0014*/ 	.word	0xfffffffd
	.align		4
        /*0018*/ 	.word	0x00000000
	.align		4
        /*001c*/ 	.word	0xfffffffc


//--------------------- .text.triton_poi_fused_cat_72 --------------------------
	.section	.text.triton_poi_fused_cat_72,"ax",@progbits
	.align	128
        .global         triton_poi_fused_cat_72
        .type           triton_poi_fused_cat_72,@function
        .size           triton_poi_fused_cat_72,(.L_x_1 - triton_poi_fused_cat_72)
        .other          triton_poi_fused_cat_72,@"STO_CUDA_ENTRY STV_DEFAULT"
triton_poi_fused_cat_72:
.text.triton_poi_fused_cat_72:
[----:B------:R-:W0:Y:S01]  /*0000*/  LDC R1, c[0x0][0x28] ;  /* 0x00000a00ff017b82 */ /* 0x000e220000000800 */
[----:B------:R-:W1:Y:S07]  /*0010*/  S2R R0, SR_TID.X ;  /* 0x0000000000007919 */ /* 0x000e6e0000002100 */
[----:B------:R-:W2:Y:S01]  /*0020*/  LDC.64 R4, c[0x0][0x210] ;  /* 0x00008400ff047b82 */ /* 0x000ea20000000a00 */
[----:B------:R-:W-:Y:S01]  /*0030*/  CS2R R2, SRZ ;  /* 0x0000000000027805 */ /* 0x000fe2000001ff00 */
[----:B------:R-:W-:Y:S01]  /*0040*/  ULDC.64 UR4, c[0x0][0x208] ;  /* 0x0000820000047ab9 */ /* 0x000fe20000000a00 */
[----:B------:R-:W3:Y:S05]  /*0050*/  S2R R13, SR_CTAID.X ;  /* 0x00000000000d7919 */ /* 0x000eea0000002500 */
[----:B------:R-:W4:Y:S08]  /*0060*/  LDC.64 R6, c[0x0][0x218] ;  /* 0x00008600ff067b82 */ /* 0x000f300000000a00 */
[----:B------:R-:W5:Y:S08]  /*0070*/  LDC.64 R8, c[0x0][0x220] ;  /* 0x00008800ff087b82 */ /* 0x000f700000000a00 */
[----:B------:R-:W4:Y:S01]  /*0080*/  LDC.64 R10, c[0x0][0x228] ;  /* 0x00008a00ff0a7b82 */ /* 0x000f220000000a00 */
[----:B-1----:R-:W-:-:S05]  /*0090*/  IMAD.SHL.U32 R0, R0, 0x2, RZ ;  /* 0x0000000200007824 */ /* 0x002fca00078e00ff */
[----:B------:R-:W-:-:S04]  /*00a0*/  LOP3.LUT R0, R0, 0xfe, RZ, 0xc0, !PT ;  /* 0x000000fe00007812 */ /* 0x000fc800078ec0ff */
[----:B---3--:R-:W-:-:S04]  /*00b0*/  LEA R13, R13, R0, 0x8 ;  /* 0x000000000d0d7211 */ /* 0x008fc800078e40ff */
[C---:B------:R-:W-:Y:S01]  /*00c0*/  ISETP.GE.AND P0, PT, R13.reuse, 0x800, PT ;  /* 0x000008000d00780c */ /* 0x040fe20003f06270 */
[----:B--2---:R-:W-:-:S12]  /*00d0*/  IMAD.WIDE R4, R13, 0x4, R4 ;  /* 0x000000040d047825 */ /* 0x004fd800078e0204 */
[----:B------:R4:W2:Y:S01]  /*00e0*/  @!P0 LDG.E.64 R2, desc[UR4][R4.64] ;  /* 0x0000000404028981 */ /* 0x0008a2000c1e1b00 */
[----:B------:R-:W-:-:S04]  /*00f0*/  SHF.R.S32.HI R0, RZ, 0x1f, R13 ;  /* 0x0000001fff007819 */ /* 0x000fc8000001140d */
[----:B------:R-:W-:-:S04]  /*0100*/  LEA.HI R0, R0, R13, RZ, 0x9 ;  /* 0x0000000d00007211 */ /* 0x000fc800078f48ff */
[----:B------:R-:W-:Y:S02]  /*0110*/  LOP3.LUT R12, R0, 0xfffffe00, RZ, 0xc0, !PT ;  /* 0xfffffe00000c7812 */ /* 0x000fe400078ec0ff */
[----:B------:R-:W-:-:S03]  /*0120*/  SHF.R.S32.HI R0, RZ, 0x9, R0 ;  /* 0x00000009ff007819 */ /* 0x000fc60000011400 */
[----:B------:R-:W-:-:S04]  /*0130*/  IMAD.IADD R13, R13, 0x1, -R12 ;  /* 0x000000010d0d7824 */ /* 0x000fc800078e0a0c */
[----:B------:R-:W-:-:S04]  /*0140*/  IMAD R13, R0, 0x4200, R13 ;  /* 0x00004200000d7824 */ /* 0x000fc800078e020d */
[----:B----4-:R-:W-:Y:S01]  /*0150*/  IMAD.WIDE R4, R13, 0x4, R6 ;  /* 0x000000040d047825 */ /* 0x010fe200078e0206 */
[----:B------:R-:W-:-:S05]  /*0160*/  IADD3 R15, R12, R13, RZ ;  /* 0x0000000d0c0f7210 */ /* 0x000fca0007ffe0ff */
[----:B-----5:R-:W-:-:S04]  /*0170*/  IMAD.WIDE R6, R15, 0x4, R8 ;  /* 0x000000040f067825 */ /* 0x020fc800078e0208 */
[----:B------:R-:W-:-:S04]  /*0180*/  IMAD.IADD R9, R12, 0x1, R15 ;  /* 0x000000010c097824 */ /* 0x000fc800078e020f */
[----:B0-----:R-:W-:Y:S01]  /*0190*/  IMAD.WIDE R8, R9, 0x4, R10 ;  /* 0x0000000409087825 */ /* 0x001fe200078e020a */
[----:B--2---:R0:W-:Y:S04]  /*01a0*/  @!P0 STG.E.64 desc[UR4][R4.64], R2 ;  /* 0x0000000204008986 */ /* 0x0041e8000c101b04 */
[----:B------:R0:W-:Y:S02]  /*01b0*/  @!P0 STG.E.64 desc[UR4][R6.64], R2 ;  /* 0x0000000206008986 */ /* 0x0001e4000c101b04 */
[----:B0-----:R-:W-:Y:S05]  /*01c0*/  @P0 EXIT ;  /* 0x000000000000094d */ /* 0x001fea0003800000 */
[----:B------:R-:W-:Y:S01]  /*01d0*/  STG.E.64 desc[UR4][R8.64], R2 ;  /* 0x0000000208007986 */ /* 0x000fe2000c101b04 */
[----:B------:R-:W-:Y:S05]  /*01e0*/  EXIT ;  /* 0x000000000000794d */ /* 0x000fea0003800000 */
.L_x_0:
[----:B------:R-:W-:-:S00]  /*01f0*/  BRA `(.L_x_0) ;  /* 0xfffffffc00fc7947 */ /* 0x000fc0000383ffff */
[----:B------:R-:W-:-:S00]  /*0200*/  NOP ;  /* 0x0000000000007918 */ /* 0x000fc00000000000 */
[----:B------:R-:W-:-:S00]  /*0210*/  NOP ;  /* 0x0000000000007918 */ /* 0x000fc00000000000 */
[----:B------:R-:W-:-:S00]  /*0220*/  NOP ;  /* 0x0000000000007918 */ /* 0x000fc00000000000 */
[----:B------:R-:W-:-:S00]  /*0230*/  NOP ;  /* 0x0000000000007918 */ /* 0x000fc00000000000 */
[----:B------:R-:W-:-:S00]  /*0240*/  NOP ;  /* 0x0000000000007918 */ /* 0x000fc00000000000 */
[----:B------:R-:W-:-:S00]  /*0250*/  NOP ;  /* 0x0000000000007918 */ /* 0x000fc00000000000 */
[----:B------:R-:W-:-:S00]  /*0260*/  NOP ;  /* 0x0000000000007918 */ /* 0x000fc00000000000 */
[----:B------:R-:W-:-:S00]  /*0270*/  NOP ;  /* 0x0000000000007918 */ /* 0x000fc00000000000 */
.L_x_1:


//--------------------- .nv.constant0.triton_poi_fused_cat_72 --------------------------
	.section	.nv.constant0.triton_poi_fused_cat_72,"a",@progbits
	.sectionflags	@""
	.align	4
.nv.constant0.triton_poi_fused_cat_72:
	.zero		564
